//
// Generated by NVIDIA NVVM Compiler
//
// Compiler Build ID: CL-36424714
// Cuda compilation tools, release 13.0, V13.0.88
// Based on NVVM 20.0.0
//

.version 9.0
.target sm_100
.address_size 64

	// .globl	_Z6squarePcPj

.visible .entry _Z6squarePcPj(
	.param .u64 .ptr .align 1 _Z6squarePcPj_param_0,
	.param .u64 .ptr .align 1 _Z6squarePcPj_param_1
)
{
	.reg .pred 	%p<29>;
	.reg .b16 	%rs<5>;
	.reg .b32 	%r<160>;
	.reg .b64 	%rd<26>;

	ld.param.u64 	%rd7, [_Z6squarePcPj_param_0];
	ld.param.u64 	%rd8, [_Z6squarePcPj_param_1];
	cvta.to.global.u64 	%rd1, %rd8;
	cvta.to.global.u64 	%rd2, %rd7;
	ld.global.u8 	%rs4, [%rd2];
	setp.eq.s16 	%p1, %rs4, 43;
	mov.b32 	%r148, 1;
	mov.b32 	%r147, 0;
	@%p1 bra 	$L__BB0_4;
	mov.b32 	%r145, 0;
	mov.b32 	%r144, 1;
	mov.u32 	%r147, %r145;
$L__BB0_2:
	mov.u32 	%r2, %r145;
	cvt.u32.u16 	%r50, %rs4;
	cvt.s32.s8 	%r51, %r50;
	add.s32 	%r52, %r51, -48;
	mad.lo.s32 	%r147, %r52, %r144, %r147;
	add.s32 	%r145, %r2, 1;
	mul.lo.s32 	%r144, %r144, 10;
	cvt.u64.u32 	%rd9, %r2;
	add.s64 	%rd10, %rd2, %rd9;
	ld.global.u8 	%rs4, [%rd10+1];
	setp.ne.s16 	%p2, %rs4, 43;
	@%p2 bra 	$L__BB0_2;
	add.s32 	%r148, %r2, 2;
$L__BB0_4:
	mov.u32 	%r53, %ctaid.y;
	shl.b32 	%r54, %r53, 3;
	mov.u32 	%r55, %ctaid.x;
	add.s32 	%r56, %r54, %r55;
	mov.u32 	%r57, %ctaid.z;
	shl.b32 	%r58, %r57, 6;
	add.s32 	%r59, %r56, %r58;
	mov.u32 	%r60, %tid.x;
	shl.b32 	%r61, %r60, 9;
	add.s32 	%r10, %r59, %r61;
	shl.b32 	%r11, %r147, 1;
	add.s32 	%r12, %r11, -1;
	setp.ge.s32 	%p3, %r10, %r12;
	@%p3 bra 	$L__BB0_35;
	setp.ge.s32 	%p4, %r10, %r147;
	@%p4 bra 	$L__BB0_7;
	not.b32 	%r64, %r10;
	add.s32 	%r155, %r147, %r64;
	sub.s32 	%r154, %r12, %r147;
	bra.uni 	$L__BB0_8;
$L__BB0_7:
	sub.s32 	%r63, %r11, %r10;
	add.s32 	%r154, %r63, -2;
	mov.b32 	%r155, 0;
$L__BB0_8:
	setp.eq.s32 	%p5, %r155, %r147;
	setp.eq.s32 	%p6, %r154, -1;
	setp.gt.s32 	%p7, %r155, %r154;
	or.pred  	%p8, %p6, %p5;
	or.pred  	%p9, %p8, %p7;
	@%p9 bra 	$L__BB0_35;
	mul.wide.u32 	%rd11, %r10, 4;
	add.s64 	%rd3, %rd1, %rd11;
	add.s32 	%r65, %r154, -1;
	max.s32 	%r66, %r155, %r65;
	sub.s32 	%r67, %r66, %r155;
	setp.ne.s32 	%p10, %r67, 0;
	selp.u32 	%r68, 1, 0, %p10;
	selp.s32 	%r69, -1, 0, %p10;
	add.s32 	%r70, %r67, %r69;
	shr.u32 	%r71, %r70, 1;
	add.s32 	%r72, %r71, %r68;
	min.u32 	%r74, %r154, %r72;
	not.b32 	%r75, %r155;
	add.s32 	%r76, %r147, %r75;
	min.u32 	%r18, %r74, %r76;
	and.b32  	%r77, %r18, 3;
	setp.eq.s32 	%p11, %r77, 3;
	mov.u32 	%r158, %r154;
	mov.u32 	%r159, %r155;
	@%p11 bra 	$L__BB0_16;
	add.s32 	%r78, %r18, 1;
	and.b32  	%r79, %r78, 3;
	add.s32 	%r153, %r154, %r148;
	add.s32 	%r152, %r155, %r148;
	neg.s32 	%r151, %r79;
	sub.s32 	%r158, %r154, %r79;
	add.s32 	%r159, %r155, %r79;
$L__BB0_11:
	.pragma "nounroll";
	cvt.s64.s32 	%rd12, %r153;
	add.s64 	%rd4, %rd2, %rd12;
	setp.lt.s32 	%p12, %r155, %r154;
	@%p12 bra 	$L__BB0_14;
	setp.ne.s32 	%p13, %r155, %r154;
	@%p13 bra 	$L__BB0_15;
	ld.global.s8 	%r80, [%rd4];
	add.s32 	%r81, %r80, -48;
	ld.global.u32 	%r82, [%rd3];
	mad.lo.s32 	%r83, %r81, %r81, %r82;
	st.global.u32 	[%rd3], %r83;
	bra.uni 	$L__BB0_15;
$L__BB0_14:
	cvt.s64.s32 	%rd13, %r152;
	add.s64 	%rd14, %rd2, %rd13;
	ld.global.s8 	%r84, [%rd14];
	add.s32 	%r85, %r84, 2147483600;
	ld.global.s8 	%r86, [%rd4];
	add.s32 	%r87, %r86, -48;
	mul.lo.s32 	%r88, %r85, %r87;
	shl.b32 	%r89, %r88, 1;
	ld.global.u32 	%r90, [%rd3];
	add.s32 	%r91, %r89, %r90;
	st.global.u32 	[%rd3], %r91;
$L__BB0_15:
	add.s32 	%r155, %r155, 1;
	add.s32 	%r154, %r154, -1;
	add.s32 	%r153, %r153, -1;
	add.s32 	%r152, %r152, 1;
	add.s32 	%r151, %r151, 1;
	setp.ne.s32 	%p14, %r151, 0;
	@%p14 bra 	$L__BB0_11;
$L__BB0_16:
	setp.lt.u32 	%p15, %r18, 3;
	@%p15 bra 	$L__BB0_35;
	cvt.s64.s32 	%rd21, %r148;
$L__BB0_18:
	setp.ge.s32 	%p16, %r159, %r158;
	@%p16 bra 	$L__BB0_20;
	add.s32 	%r97, %r159, %r148;
	cvt.s64.s32 	%rd17, %r97;
	add.s64 	%rd18, %rd2, %rd17;
	ld.global.s8 	%r98, [%rd18];
	add.s32 	%r99, %r98, 2147483600;
	add.s32 	%r100, %r158, %r148;
	cvt.s64.s32 	%rd19, %r100;
	add.s64 	%rd20, %rd2, %rd19;
	ld.global.s8 	%r101, [%rd20];
	add.s32 	%r102, %r101, -48;
	mul.lo.s32 	%r103, %r99, %r102;
	shl.b32 	%r104, %r103, 1;
	ld.global.u32 	%r105, [%rd3];
	add.s32 	%r106, %r104, %r105;
	st.global.u32 	[%rd3], %r106;
	bra.uni 	$L__BB0_22;
$L__BB0_20:
	setp.ne.s32 	%p17, %r159, %r158;
	@%p17 bra 	$L__BB0_22;
	add.s32 	%r92, %r158, %r148;
	cvt.s64.s32 	%rd15, %r92;
	add.s64 	%rd16, %rd2, %rd15;
	ld.global.s8 	%r93, [%rd16];
	add.s32 	%r94, %r93, -48;
	ld.global.u32 	%r95, [%rd3];
	mad.lo.s32 	%r96, %r94, %r94, %r95;
	st.global.u32 	[%rd3], %r96;
$L__BB0_22:
	add.s32 	%r38, %r159, 1;
	add.s32 	%r39, %r158, -1;
	setp.lt.s32 	%p18, %r38, %r39;
	cvt.s64.s32 	%rd22, %r158;
	add.s64 	%rd23, %rd22, %rd21;
	add.s64 	%rd5, %rd2, %rd23;
	cvt.s64.s32 	%rd24, %r159;
	add.s64 	%rd25, %rd24, %rd21;
	add.s64 	%rd6, %rd2, %rd25;
	@%p18 bra 	$L__BB0_25;
	setp.ne.s32 	%p19, %r38, %r39;
	@%p19 bra 	$L__BB0_26;
	ld.global.s8 	%r107, [%rd6+1];
	add.s32 	%r108, %r107, -48;
	ld.global.u32 	%r109, [%rd3];
	mad.lo.s32 	%r110, %r108, %r108, %r109;
	st.global.u32 	[%rd3], %r110;
	bra.uni 	$L__BB0_26;
$L__BB0_25:
	ld.global.s8 	%r111, [%rd6+1];
	add.s32 	%r112, %r111, 2147483600;
	ld.global.s8 	%r113, [%rd5+-1];
	add.s32 	%r114, %r113, -48;
	mul.lo.s32 	%r115, %r112, %r114;
	shl.b32 	%r116, %r115, 1;
	ld.global.u32 	%r117, [%rd3];
	add.s32 	%r118, %r116, %r117;
	st.global.u32 	[%rd3], %r118;
$L__BB0_26:
	add.s32 	%r40, %r159, 2;
	add.s32 	%r41, %r158, -2;
	setp.lt.s32 	%p20, %r40, %r41;
	@%p20 bra 	$L__BB0_29;
	setp.ne.s32 	%p21, %r40, %r41;
	@%p21 bra 	$L__BB0_30;
	ld.global.s8 	%r119, [%rd6+2];
	add.s32 	%r120, %r119, -48;
	ld.global.u32 	%r121, [%rd3];
	mad.lo.s32 	%r122, %r120, %r120, %r121;
	st.global.u32 	[%rd3], %r122;
	bra.uni 	$L__BB0_30;
$L__BB0_29:
	ld.global.s8 	%r123, [%rd6+2];
	add.s32 	%r124, %r123, 2147483600;
	ld.global.s8 	%r125, [%rd5+-2];
	add.s32 	%r126, %r125, -48;
	mul.lo.s32 	%r127, %r124, %r126;
	shl.b32 	%r128, %r127, 1;
	ld.global.u32 	%r129, [%rd3];
	add.s32 	%r130, %r128, %r129;
	st.global.u32 	[%rd3], %r130;
$L__BB0_30:
	add.s32 	%r42, %r159, 3;
	add.s32 	%r43, %r158, -3;
	setp.lt.s32 	%p22, %r42, %r43;
	@%p22 bra 	$L__BB0_33;
	setp.ne.s32 	%p23, %r42, %r43;
	@%p23 bra 	$L__BB0_34;
	ld.global.s8 	%r131, [%rd6+3];
	add.s32 	%r132, %r131, -48;
	ld.global.u32 	%r133, [%rd3];
	mad.lo.s32 	%r134, %r132, %r132, %r133;
	st.global.u32 	[%rd3], %r134;
	bra.uni 	$L__BB0_34;
$L__BB0_33:
	ld.global.s8 	%r135, [%rd6+3];
	add.s32 	%r136, %r135, 2147483600;
	ld.global.s8 	%r137, [%rd5+-3];
	add.s32 	%r138, %r137, -48;
	mul.lo.s32 	%r139, %r136, %r138;
	shl.b32 	%r140, %r139, 1;
	ld.global.u32 	%r141, [%rd3];
	add.s32 	%r142, %r140, %r141;
	st.global.u32 	[%rd3], %r142;
$L__BB0_34:
	add.s32 	%r159, %r159, 4;
	add.s32 	%r158, %r158, -4;
	setp.ne.s32 	%p24, %r159, %r147;
	setp.ne.s32 	%p25, %r43, 0;
	setp.lt.s32 	%p26, %r42, %r158;
	and.pred  	%p27, %p25, %p24;
	and.pred  	%p28, %p27, %p26;
	@%p28 bra 	$L__BB0_18;
$L__BB0_35:
	mov.b32 	%r143, 1;
	st.global.u32 	[%rd1+1399999996], %r143;
	ret;

}


// ===== COMPILED SASS (sm_100) =====

	.target	sm_100

	.elftype	@"ET_EXEC"


//--------------------- .note.nv.tkinfo           --------------------------
	.section	.note.nv.tkinfo,"",@"SHT_NOTE"
	.sectionflags	@"SHF_NOTE_NV_TKINFO"
	.tkinfo
        /*0018*/ 	.word	0x00000002
        /*0030*/ 	.string	""
        /*0030*/ 	.string	"ptxas"
        /*0030*/ 	.string	"Cuda compilation tools, release 13.0, V13.0.88"
        /*0030*/ 	.string	"Build cuda_13.0.r13.0/compiler.36424714_0"
        /*0030*/ 	.string	"-arch sm_100 -m 64 "



//--------------------- .note.nv.cuinfo           --------------------------
	.section	.note.nv.cuinfo,"",@"SHT_NOTE"
	.sectionflags	@"SHF_NOTE_NV_CUINFO"
        /*0018*/ 	.short	0x0002
        /*001a*/ 	.short	0x0064
        /*001c*/ 	.short	0x0082
	.zero		2


//--------------------- .nv.info                  --------------------------
	.section	.nv.info,"",@"SHT_CUDA_INFO"
	.align	4


	//----- nvinfo : EIATTR_REGCOUNT
	.align		4
        /*0000*/ 	.byte	0x04, 0x2f
        /*0002*/ 	.short	(.L_1 - .L_0)
	.align		4
.L_0:
        /*0004*/ 	.word	index@(_Z6squarePcPj)
        /*0008*/ 	.word	0x00000019


	//----- nvinfo : EIATTR_FRAME_SIZE
	.align		4
.L_1:
        /*000c*/ 	.byte	0x04, 0x11
        /*000e*/ 	.short	(.L_3 - .L_2)
	.align		4
.L_2:
        /*0010*/ 	.word	index@(_Z6squarePcPj)
        /*0014*/ 	.word	0x00000000


	//----- nvinfo : EIATTR_MIN_STACK_SIZE
	.align		4
.L_3:
        /*0018*/ 	.byte	0x04, 0x12
        /*001a*/ 	.short	(.L_5 - .L_4)
	.align		4
.L_4:
        /*001c*/ 	.word	index@(_Z6squarePcPj)
        /*0020*/ 	.word	0x00000000
.L_5:


//--------------------- .nv.compat                --------------------------
	.section	.nv.compat,"",@"SHT_CUDA_COMPAT_INFO"
	.align	4
        /*0000*/ 	.byte	0x02, 0x09, 0x00, 0x00, 0x02, 0x02, 0x01, 0x00, 0x02, 0x05, 0x05, 0x00, 0x03, 0x07, 0x01, 0x01
        /*0010*/ 	.byte	0x02, 0x03, 0x00, 0x00, 0x02, 0x06, 0x01, 0x00, 0x04, 0x0b, 0x08, 0x00, 0x09, 0x00, 0x00, 0x00
        /*0020*/ 	.byte	0x00, 0x00, 0x00, 0x00


//--------------------- .nv.info._Z6squarePcPj    --------------------------
	.section	.nv.info._Z6squarePcPj,"",@"SHT_CUDA_INFO"
	.sectionflags	@""
	.align	4


	//----- nvinfo : EIATTR_CUDA_API_VERSION
	.align		4
        /*0000*/ 	.byte	0x04, 0x37
        /*0002*/ 	.short	(.L_7 - .L_6)
.L_6:
        /*0004*/ 	.word	0x00000082


	//----- nvinfo : EIATTR_KPARAM_INFO
	.align		4
.L_7:
        /*0008*/ 	.byte	0x04, 0x17
        /*000a*/ 	.short	(.L_9 - .L_8)
.L_8:
        /*000c*/ 	.word	0x00000000
        /*0010*/ 	.short	0x0001
        /*0012*/ 	.short	0x0008
        /*0014*/ 	.byte	0x00, 0xf5, 0x21, 0x00


	//----- nvinfo : EIATTR_KPARAM_INFO
	.align		4
.L_9:
        /*0018*/ 	.byte	0x04, 0x17
        /*001a*/ 	.short	(.L_11 - .L_10)
.L_10:
        /*001c*/ 	.word	0x00000000
        /*0020*/ 	.short	0x0000
        /*0022*/ 	.short	0x0000
        /*0024*/ 	.byte	0x00, 0xf5, 0x21, 0x00


	//----- nvinfo : EIATTR_SPARSE_MMA_MASK
	.align		4
.L_11:
        /*0028*/ 	.byte	0x03, 0x50
        /*002a*/ 	.short	0x0000


	//----- nvinfo : EIATTR_MAXREG_COUNT
	.align		4
        /*002c*/ 	.byte	0x03, 0x1b
        /*002e*/ 	.short	0x00ff


	//----- nvinfo : EIATTR_MERCURY_ISA_VERSION
	.align		4
        /*0030*/ 	.byte	0x03, 0x5f
        /*0032*/ 	.short	0x0101


	//----- nvinfo : EIATTR_VRC_CTA_INIT_COUNT
	.align		4
        /*0034*/ 	.byte	0x02, 0x4a
	.zero		1
	.zero		1


	//----- nvinfo : EIATTR_EXIT_INSTR_OFFSETS
	.align		4
        /*0038*/ 	.byte	0x04, 0x1c
        /*003a*/ 	.short	(.L_13 - .L_12)


	//   ....[0]....
.L_12:
        /*003c*/ 	.word	0x00000e30


	//----- nvinfo : EIATTR_CRS_STACK_SIZE
	.align		4
.L_13:
        /*0040*/ 	.byte	0x04, 0x1e
        /*0042*/ 	.short	(.L_15 - .L_14)
.L_14:
        /*0044*/ 	.word	0x00000000


	//----- nvinfo : EIATTR_CBANK_PARAM_SIZE
	.align		4
.L_15:
        /*0048*/ 	.byte	0x03, 0x19
        /*004a*/ 	.short	0x0010


	//----- nvinfo : EIATTR_PARAM_CBANK
	.align		4
        /*004c*/ 	.byte	0x04, 0x0a
        /*004e*/ 	.short	(.L_17 - .L_16)
	.align		4
.L_16:
        /*0050*/ 	.word	index@(.nv.constant0._Z6squarePcPj)
        /*0054*/ 	.short	0x0380
        /*0056*/ 	.short	0x0010


	//----- nvinfo : EIATTR_SW_WAR
	.align		4
.L_17:
        /*0058*/ 	.byte	0x04, 0x36
        /*005a*/ 	.short	(.L_19 - .L_18)
.L_18:
        /*005c*/ 	.word	0x00000008
.L_19:


//--------------------- .nv.callgraph             --------------------------
	.section	.nv.callgraph,"",@"SHT_CUDA_CALLGRAPH"
	.align	4
	.sectionentsize	8
	.align		4
        /*0000*/ 	.word	0x00000000
	.align		4
        /*0004*/ 	.word	0xffffffff
	.align		4
        /*0008*/ 	.word	0x00000000
	.align		4
        /*000c*/ 	.word	0xfffffffe
	.align		4
        /*0010*/ 	.word	0x00000000
	.align		4
        /*0014*/ 	.word	0xfffffffd
	.align		4
        /*0018*/ 	.word	0x00000000
	.align		4
        /*001c*/ 	.word	0xfffffffc


//--------------------- .text._Z6squarePcPj       --------------------------
	.section	.text._Z6squarePcPj,"ax",@progbits
	.align	128
        .global         _Z6squarePcPj
        .type           _Z6squarePcPj,@function
        .size           _Z6squarePcPj,(.L_x_24 - _Z6squarePcPj)
        .other          _Z6squarePcPj,@"STO_CUDA_ENTRY STV_DEFAULT"
_Z6squarePcPj:
.text._Z6squarePcPj:
[----:B------:R-:W-:Y:S08]  /*0000*/  LDC R1, c[0x0][0x37c] ;  /* 0x0000df00ff017b82 */ /* 0x000ff00000000800 */
[----:B------:R-:W0:Y:S01]  /*0010*/  LDC.64 R2, c[0x0][0x380] ;  /* 0x0000e000ff027b82 */ /* 0x000e220000000a00 */
[----:B------:R-:W0:Y:S02]  /*0020*/  LDCU.64 UR8, c[0x0][0x358] ;  /* 0x00006b00ff0877ac */ /* 0x000e240008000a00 */
[----:B0-----:R-:W2:Y:S01]  /*0030*/  LDG.E.U8 R2, desc[UR8][R2.64] ;  /* 0x0000000802027981 */ /* 0x001ea2000c1e1100 */
[----:B------:R-:W-:-:S02]  /*0040*/  IMAD.MOV.U32 R4, RZ, RZ, 0x1 ;  /* 0x00000001ff047424 */ /* 0x000fc400078e00ff */
[----:B------:R-:W-:Y:S01]  /*0050*/  IMAD.MOV.U32 R0, RZ, RZ, RZ ;  /* 0x000000ffff007224 */ /* 0x000fe200078e00ff */
[----:B--2---:R-:W-:-:S13]  /*0060*/  ISETP.NE.AND P0, PT, R2, 0x2b, PT ;  /* 0x0000002b0200780c */ /* 0x004fda0003f05270 */
[----:B------:R-:W-:Y:S05]  /*0070*/  @!P0 BRA `(.L_x_0) ;  /* 0x00000000004c8947 */ /* 0x000fea0003800000 */
[----:B------:R-:W-:Y:S01]  /*0080*/  HFMA2 R0, -RZ, RZ, 0, 0 ;  /* 0x00000000ff007431 */ /* 0x000fe200000001ff */
[----:B------:R-:W-:Y:S01]  /*0090*/  PRMT R4, R2, 0x7610, R4 ;  /* 0x0000761002047816 */ /* 0x000fe20000000004 */
[----:B------:R-:W-:Y:S01]  /*00a0*/  IMAD.MOV.U32 R5, RZ, RZ, RZ ;  /* 0x000000ffff057224 */ /* 0x000fe200078e00ff */
[----:B------:R-:W0:Y:S01]  /*00b0*/  LDCU.64 UR4, c[0x0][0x380] ;  /* 0x00007000ff0477ac */ /* 0x000e220008000a00 */
[----:B------:R-:W-:-:S07]  /*00c0*/  IMAD.MOV.U32 R7, RZ, RZ, 0x1 ;  /* 0x00000001ff077424 */ /* 0x000fce00078e00ff */
.L_x_1:
[----:B0-----:R-:W-:Y:S02]  /*00d0*/  IADD3 R2, P0, PT, R5, UR4, RZ ;  /* 0x0000000405027c10 */ /* 0x001fe4000ff1e0ff */
[----:B------:R-:W-:-:S03]  /*00e0*/  LOP3.LUT R6, R4, 0xffff, RZ, 0xc0, !PT ;  /* 0x0000ffff04067812 */ /* 0x000fc600078ec0ff */
[----:B------:R-:W-:-:S05]  /*00f0*/  IMAD.X R3, RZ, RZ, UR5, P0 ;  /* 0x00000005ff037e24 */ /* 0x000fca00080e06ff */
[----:B------:R-:W2:Y:S01]  /*0100*/  LDG.E.U8 R4, desc[UR8][R2.64+0x1] ;  /* 0x0000010802047981 */ /* 0x000ea2000c1e1100 */
[----:B------:R-:W-:Y:S01]  /*0110*/  PRMT R6, R6, 0x8880, RZ ;  /* 0x0000888006067816 */ /* 0x000fe200000000ff */
[----:B------:R-:W-:Y:S02]  /*0120*/  VIADD R8, R5, 0x1 ;  /* 0x0000000105087836 */ /* 0x000fe40000000000 */
[----:B------:R-:W-:Y:S02]  /*0130*/  IMAD.MOV.U32 R9, RZ, RZ, R5 ;  /* 0x000000ffff097224 */ /* 0x000fe400078e0005 */
[----:B------:R-:W-:Y:S01]  /*0140*/  VIADD R6, R6, 0xffffffd0 ;  /* 0xffffffd006067836 */ /* 0x000fe20000000000 */
[----:B------:R-:W-:-:S03]  /*0150*/  MOV R5, R8 ;  /* 0x0000000800057202 */ /* 0x000fc60000000f00 */
[----:B------:R-:W-:Y:S02]  /*0160*/  IMAD R0, R6, R7, R0 ;  /* 0x0000000706007224 */ /* 0x000fe400078e0200 */
[----:B------:R-:W-:Y:S01]  /*0170*/  IMAD R7, R7, 0xa, RZ ;  /* 0x0000000a07077824 */ /* 0x000fe200078e02ff */
[----:B--2---:R-:W-:-:S13]  /*0180*/  ISETP.NE.AND P0, PT, R4, 0x2b, PT ;  /* 0x0000002b0400780c */ /* 0x004fda0003f05270 */
[----:B------:R-:W-:Y:S05]  /*0190*/  @P0 BRA `(.L_x_1) ;  /* 0xfffffffc00cc0947 */ /* 0x000fea000383ffff */
[----:B------:R-:W-:-:S07]  /*01a0*/  VIADD R4, R9, 0x2 ;  /* 0x0000000209047836 */ /* 0x000fce0000000000 */
.L_x_0:
[----:B------:R-:W-:Y:S01]  /*01b0*/  S2UR UR4, SR_CTAID.Y ;  /* 0x00000000000479c3 */ /* 0x000fe20000002600 */
[----:B------:R-:W0:Y:S01]  /*01c0*/  S2R R7, SR_TID.X ;  /* 0x0000000000077919 */ /* 0x000e220000002100 */
[----:B------:R-:W-:Y:S01]  /*01d0*/  LEA R11, R0, 0xffffffff, 0x1 ;  /* 0xffffffff000b7811 */ /* 0x000fe200078e08ff */
[----:B------:R-:W1:Y:S01]  /*01e0*/  LDCU.64 UR10, c[0x0][0x380] ;  /* 0x00007000ff0a77ac */ /* 0x000e620008000a00 */
[----:B------:R-:W-:Y:S04]  /*01f0*/  BSSY.RECONVERGENT B0, `(.L_x_2) ;  /* 0x00000bc000007945 */ /* 0x000fe80003800200 */
[----:B------:R-:W2:Y:S08]  /*0200*/  S2UR UR5, SR_CTAID.X ;  /* 0x00000000000579c3 */ /* 0x000eb00000002500 */
[----:B------:R-:W3:Y:S01]  /*0210*/  S2UR UR6, SR_CTAID.Z ;  /* 0x00000000000679c3 */ /* 0x000ee20000002700 */
[----:B--2---:R-:W-:-:S04]  /*0220*/  ULEA UR4, UR4, UR5, 0x3 ;  /* 0x0000000504047291 */ /* 0x004fc8000f8e18ff */
[----:B---3--:R-:W-:-:S06]  /*0230*/  ULEA UR4, UR6, UR4, 0x6 ;  /* 0x0000000406047291 */ /* 0x008fcc000f8e30ff */
[----:B0-----:R-:W-:-:S04]  /*0240*/  LEA R7, R7, UR4, 0x9 ;  /* 0x0000000407077c11 */ /* 0x001fc8000f8e48ff */
[----:B------:R-:W-:-:S13]  /*0250*/  ISETP.GE.AND P0, PT, R7, R11, PT ;  /* 0x0000000b0700720c */ /* 0x000fda0003f06270 */
[----:B-1----:R-:W-:Y:S05]  /*0260*/  @P0 BRA `(.L_x_3) ;  /* 0x0000000800d00947 */ /* 0x002fea0003800000 */
[----:B------:R-:W-:-:S13]  /*0270*/  ISETP.GE.AND P0, PT, R7, R0, PT ;  /* 0x000000000700720c */ /* 0x000fda0003f06270 */
[----:B------:R-:W-:Y:S01]  /*0280*/  @!P0 LOP3.LUT R3, RZ, R7, RZ, 0x33, !PT ;  /* 0x00000007ff038212 */ /* 0x000fe200078e33ff */
[----:B------:R-:W-:Y:S02]  /*0290*/  @P0 IMAD R2, R0, 0x2, -R7 ;  /* 0x0000000200020824 */ /* 0x000fe400078e0a07 */
[--C-:B------:R-:W-:Y:S02]  /*02a0*/  @!P0 IMAD.IADD R11, R11, 0x1, -R0.reuse ;  /* 0x000000010b0b8824 */ /* 0x100fe400078e0a00 */
[----:B------:R-:W-:Y:S01]  /*02b0*/  @!P0 IMAD.IADD R8, R3, 0x1, R0 ;  /* 0x0000000103088824 */ /* 0x000fe200078e0200 */
[----:B------:R-:W-:Y:S01]  /*02c0*/  @P0 MOV R8, RZ ;  /* 0x000000ff00080202 */ /* 0x000fe20000000f00 */
[----:B------:R-:W-:-:S03]  /*02d0*/  @P0 VIADD R11, R2, 0xfffffffe ;  /* 0xfffffffe020b0836 */ /* 0x000fc60000000000 */
[----:B------:R-:W-:-:S04]  /*02e0*/  ISETP.NE.AND P0, PT, R8, R0, PT ;  /* 0x000000000800720c */ /* 0x000fc80003f05270 */
[----:B------:R-:W-:-:S04]  /*02f0*/  ISETP.EQ.OR P0, PT, R11, -0x1, !P0 ;  /* 0xffffffff0b00780c */ /* 0x000fc80004702670 */
[----:B------:R-:W-:-:S13]  /*0300*/  ISETP.GT.OR P0, PT, R8, R11, P0 ;  /* 0x0000000b0800720c */ /* 0x000fda0000704670 */
[----:B------:R-:W-:Y:S05]  /*0310*/  @P0 BRA `(.L_x_3) ;  /* 0x0000000800a40947 */ /* 0x000fea0003800000 */
[----:B------:R-:W-:Y:S01]  /*0320*/  VIADDMNMX R3, R11, 0xffffffff, R8, !PT ;  /* 0xffffffff0b037846 */ /* 0x000fe20007800108 */
[----:B------:R-:W-:Y:S01]  /*0330*/  BSSY.RECONVERGENT B1, `(.L_x_4) ;  /* 0x0000039000017945 */ /* 0x000fe20003800200 */
[----:B------:R-:W-:-:S03]  /*0340*/  LOP3.LUT R9, RZ, R8, RZ, 0x33, !PT ;  /* 0x00000008ff097212 */ /* 0x000fc600078e33ff */
[----:B------:R-:W-:Y:S02]  /*0350*/  IMAD.IADD R3, R3, 0x1, -R8 ;  /* 0x0000000103037824 */ /* 0x000fe400078e0a08 */
[----:B------:R-:W-:Y:S02]  /*0360*/  IMAD.IADD R9, R9, 0x1, R0 ;  /* 0x0000000109097824 */ /* 0x000fe400078e0200 */
[C---:B------:R-:W-:Y:S01]  /*0370*/  VIADD R2, R3.reuse, 0xffffffff ;  /* 0xffffffff03027836 */ /* 0x040fe20000000000 */
[----:B------:R-:W-:-:S13]  /*0380*/  ISETP.NE.AND P0, PT, R3, RZ, PT ;  /* 0x000000ff0300720c */ /* 0x000fda0003f05270 */
[----:B------:R-:W-:-:S05]  /*0390*/  @!P0 IMAD.MOV R2, RZ, RZ, R3 ;  /* 0x000000ffff028224 */ /* 0x000fca00078e0203 */
[----:B------:R-:W-:Y:S02]  /*03a0*/  SHF.R.U32.HI R5, RZ, 0x1, R2 ;  /* 0x00000001ff057819 */ /* 0x000fe40000011602 */
[----:B------:R-:W0:Y:S02]  /*03b0*/  LDC.64 R2, c[0x0][0x388] ;  /* 0x0000e200ff027b82 */ /* 0x000e240000000a00 */
[----:B------:R-:W-:Y:S01]  /*03c0*/  IADD3 R10, PT, PT, R5, 0x1, RZ ;  /* 0x00000001050a7810 */ /* 0x000fe20007ffe0ff */
[----:B------:R-:W-:-:S05]  /*03d0*/  @!P0 IMAD.MOV R10, RZ, RZ, R5 ;  /* 0x000000ffff0a8224 */ /* 0x000fca00078e0205 */
[----:B------:R-:W-:Y:S01]  /*03e0*/  VIMNMX3.U32 R10, R11, R10, R9, PT ;  /* 0x0000000a0b0a720f */ /* 0x000fe20003800009 */
[----:B------:R-:W-:-:S03]  /*03f0*/  IMAD.MOV.U32 R9, RZ, RZ, R8 ;  /* 0x000000ffff097224 */ /* 0x000fc600078e0008 */
[----:B------:R-:W-:-:S04]  /*0400*/  LOP3.LUT R5, R10, 0x3, RZ, 0xc0, !PT ;  /* 0x000000030a057812 */ /* 0x000fc800078ec0ff */
[----:B------:R-:W-:Y:S01]  /*0410*/  ISETP.NE.AND P0, PT, R5, 0x3, PT ;  /* 0x000000030500780c */ /* 0x000fe20003f05270 */
[----:B------:R-:W-:Y:S02]  /*0420*/  IMAD.MOV.U32 R5, RZ, RZ, R11 ;  /* 0x000000ffff057224 */ /* 0x000fe400078e000b */
[----:B0-----:R-:W-:-:S10]  /*0430*/  IMAD.WIDE.U32 R2, R7, 0x4, R2 ;  /* 0x0000000407027825 */ /* 0x001fd400078e0002 */
[----:B------:R-:W-:Y:S05]  /*0440*/  @!P0 BRA `(.L_x_5) ;  /* 0x00000000009c8947 */ /* 0x000fea0003800000 */
[----:B------:R-:W0:Y:S01]  /*0450*/  LDC.64 R6, c[0x0][0x380] ;  /* 0x0000e000ff067b82 */ /* 0x000e220000000a00 */
[----:B------:R-:W-:Y:S01]  /*0460*/  IADD3 R5, PT, PT, R10, 0x1, RZ ;  /* 0x000000010a057810 */ /* 0x000fe20007ffe0ff */
[--C-:B------:R-:W-:Y:S02]  /*0470*/  IMAD.IADD R14, R11, 0x1, R4.reuse ;  /* 0x000000010b0e7824 */ /* 0x100fe400078e0204 */
[----:B------:R-:W-:Y:S01]  /*0480*/  IMAD.IADD R15, R8, 0x1, R4 ;  /* 0x00000001080f7824 */ /* 0x000fe200078e0204 */
[----:B------:R-:W-:-:S04]  /*0490*/  LOP3.LUT R12, R5, 0x3, RZ, 0xc0, !PT ;  /* 0x00000003050c7812 */ /* 0x000fc800078ec0ff */
[----:B------:R-:W-:Y:S01]  /*04a0*/  IADD3 R18, PT, PT, -R12, RZ, RZ ;  /* 0x000000ff0c127210 */ /* 0x000fe20007ffe1ff */
[--C-:B------:R-:W-:Y:S02]  /*04b0*/  IMAD.IADD R5, R11, 0x1, -R12.reuse ;  /* 0x000000010b057824 */ /* 0x100fe400078e0a0c */
[----:B------:R-:W-:-:S07]  /*04c0*/  IMAD.IADD R9, R8, 0x1, R12 ;  /* 0x0000000108097824 */ /* 0x000fce00078e020c */
.L_x_9:
[----:B------:R-:W-:Y:S01]  /*04d0*/  ISETP.GE.AND P0, PT, R8, R11, PT ;  /* 0x0000000b0800720c */ /* 0x000fe20003f06270 */
[----:B------:R-:W-:Y:S01]  /*04e0*/  VIADD R18, R18, 0x1 ;  /* 0x0000000112127836 */ /* 0x000fe20000000000 */
[----:B0-----:R-:W-:Y:S01]  /*04f0*/  IADD3 R16, P1, PT, R14, R6, RZ ;  /* 0x000000060e107210 */ /* 0x001fe20007f3e0ff */
[----:B------:R-:W-:Y:S03]  /*0500*/  BSSY.RECONVERGENT B2, `(.L_x_6) ;  /* 0x0000016000027945 */ /* 0x000fe60003800200 */
[----:B------:R-:W-:Y:S02]  /*0510*/  ISETP.NE.AND P2, PT, R18, RZ, PT ;  /* 0x000000ff1200720c */ /* 0x000fe40003f45270 */
[----:B------:R-:W-:-:S05]  /*0520*/  LEA.HI.X.SX32 R17, R14, R7, 0x1, P1 ;  /* 0x000000070e117211 */ /* 0x000fca00008f0eff */
[----:B-1----:R-:W-:Y:S06]  /*0530*/  @!P0 BRA `(.L_x_7) ;  /* 0x0000000000208947 */ /* 0x002fec0003800000 */
[----:B------:R-:W-:-:S13]  /*0540*/  ISETP.NE.AND P0, PT, R8, R11, PT ;  /* 0x0000000b0800720c */ /* 0x000fda0003f05270 */
[----:B------:R-:W-:Y:S05]  /*0550*/  @P0 BRA `(.L_x_8) ;  /* 0x0000000000400947 */ /* 0x000fea0003800000 */
[----:B------:R-:W2:Y:S04]  /*0560*/  LDG.E.S8 R16, desc[UR8][R16.64] ;  /* 0x0000000810107981 */ /* 0x000ea8000c1e1300 */
[----:B------:R-:W3:Y:S01]  /*0570*/  LDG.E R13, desc[UR8][R2.64] ;  /* 0x00000008020d7981 */ /* 0x000ee2000c1e1900 */
[----:B--2---:R-:W-:-:S04]  /*0580*/  VIADD R12, R16, 0xffffffd0 ;  /* 0xffffffd0100c7836 */ /* 0x004fc80000000000 */
[----:B---3--:R-:W-:-:S05]  /*0590*/  IMAD R13, R12, R12, R13 ;  /* 0x0000000c0c0d7224 */ /* 0x008fca00078e020d */
[----:B------:R1:W-:Y:S01]  /*05a0*/  STG.E desc[UR8][R2.64], R13 ;  /* 0x0000000d02007986 */ /* 0x0003e2000c101908 */
[----:B------:R-:W-:Y:S05]  /*05b0*/  BRA `(.L_x_8) ;  /* 0x0000000000287947 */ /* 0x000fea0003800000 */
.L_x_7:
[C---:B------:R-:W-:Y:S01]  /*05c0*/  IADD3 R12, P0, PT, R15.reuse, R6, RZ ;  /* 0x000000060f0c7210 */ /* 0x040fe20007f1e0ff */
[----:B------:R-:W2:Y:S03]  /*05d0*/  LDG.E.S8 R16, desc[UR8][R16.64] ;  /* 0x0000000810107981 */ /* 0x000ea6000c1e1300 */
[----:B------:R-:W-:Y:S01]  /*05e0*/  LEA.HI.X.SX32 R13, R15, R7, 0x1, P0 ;  /* 0x000000070f0d7211 */ /* 0x000fe200000f0eff */
[----:B------:R-:W3:Y:S04]  /*05f0*/  LDG.E R22, desc[UR8][R2.64] ;  /* 0x0000000802167981 */ /* 0x000ee8000c1e1900 */
[----:B------:R-:W4:Y:S01]  /*0600*/  LDG.E.S8 R12, desc[UR8][R12.64] ;  /* 0x000000080c0c7981 */ /* 0x000f22000c1e1300 */
[----:B--2---:R-:W-:-:S02]  /*0610*/  VIADD R20, R16, 0xffffffd0 ;  /* 0xffffffd010147836 */ /* 0x004fc40000000000 */
[----:B----4-:R-:W-:-:S04]  /*0620*/  VIADD R19, R12, 0x7fffffd0 ;  /* 0x7fffffd00c137836 */ /* 0x010fc80000000000 */
[----:B------:R-:W-:-:S05]  /*0630*/  IMAD R19, R19, R20, RZ ;  /* 0x0000001413137224 */ /* 0x000fca00078e02ff */
[----:B---3--:R-:W-:-:S05]  /*0640*/  LEA R19, R19, R22, 0x1 ;  /* 0x0000001613137211 */ /* 0x008fca00078e08ff */
[----:B------:R0:W-:Y:S02]  /*0650*/  STG.E desc[UR8][R2.64], R19 ;  /* 0x0000001302007986 */ /* 0x0001e4000c101908 */
.L_x_8:
[----:B------:R-:W-:Y:S05]  /*0660*/  BSYNC.RECONVERGENT B2 ;  /* 0x0000000000027941 */ /* 0x000fea0003800200 */
.L_x_6:
[----:B------:R-:W-:Y:S01]  /*0670*/  VIADD R8, R8, 0x1 ;  /* 0x0000000108087836 */ /* 0x000fe20000000000 */
[----:B------:R-:W-:Y:S01]  /*0680*/  IADD3 R15, PT, PT, R15, 0x1, RZ ;  /* 0x000000010f0f7810 */ /* 0x000fe20007ffe0ff */
[----:B------:R-:W-:Y:S02]  /*0690*/  VIADD R11, R11, 0xffffffff ;  /* 0xffffffff0b0b7836 */ /* 0x000fe40000000000 */
[----:B------:R-:W-:Y:S01]  /*06a0*/  VIADD R14, R14, 0xffffffff ;  /* 0xffffffff0e0e7836 */ /* 0x000fe20000000000 */
[----:B------:R-:W-:Y:S06]  /*06b0*/  @P2 BRA `(.L_x_9) ;  /* 0xfffffffc00842947 */ /* 0x000fec000383ffff */
.L_x_5:
[----:B------:R-:W-:Y:S05]  /*06c0*/  BSYNC.RECONVERGENT B1 ;  /* 0x0000000000017941 */ /* 0x000fea0003800200 */
.L_x_4:
[----:B------:R-:W-:-:S13]  /*06d0*/  ISETP.GE.U32.AND P0, PT, R10, 0x3, PT ;  /* 0x000000030a00780c */ /* 0x000fda0003f06070 */
[----:B------:R-:W-:Y:S05]  /*06e0*/  @!P0 BRA `(.L_x_3) ;  /* 0x0000000400b08947 */ /* 0x000fea0003800000 */
[----:B------:R-:W-:-:S07]  /*06f0*/  SHF.R.S32.HI R6, RZ, 0x1f, R4 ;  /* 0x0000001fff067819 */ /* 0x000fce0000011404 */
.L_x_22:
[----:B------:R-:W-:Y:S01]  /*0700*/  ISETP.GE.AND P0, PT, R9, R5, PT ;  /* 0x000000050900720c */ /* 0x000fe20003f06270 */
[----:B------:R-:W-:-:S12]  /*0710*/  BSSY.RECONVERGENT B1, `(.L_x_10) ;  /* 0x000001b000017945 */ /* 0x000fd80003800200 */
[----:B-123--:R-:W-:Y:S05]  /*0720*/  @P0 BRA `(.L_x_11) ;  /* 0x00000000003c0947 */ /* 0x00efea0003800000 */
[--C-:B------:R-:W-:Y:S01]  /*0730*/  IMAD.IADD R8, R5, 0x1, R4.reuse ;  /* 0x0000000105087824 */ /* 0x100fe200078e0204 */
[----:B------:R-:W2:Y:S01]  /*0740*/  LDG.E R14, desc[UR8][R2.64] ;  /* 0x00000008020e7981 */ /* 0x000ea2000c1e1900 */
[----:B------:R-:W-:-:S03]  /*0750*/  IMAD.IADD R7, R9, 0x1, R4 ;  /* 0x0000000109077824 */ /* 0x000fc600078e0204 */
[C---:B------:R-:W-:Y:S02]  /*0760*/  IADD3 R12, P1, PT, R8.reuse, UR10, RZ ;  /* 0x0000000a080c7c10 */ /* 0x040fe4000ff3e0ff */
[C---:B------:R-:W-:Y:S02]  /*0770*/  IADD3 R10, P0, PT, R7.reuse, UR10, RZ ;  /* 0x0000000a070a7c10 */ /* 0x040fe4000ff1e0ff */
[----:B-1----:R-:W-:Y:S02]  /*0780*/  LEA.HI.X.SX32 R13, R8, UR11, 0x1, P1 ;  /* 0x0000000b080d7c11 */ /* 0x002fe400088f0eff */
[----:B------:R-:W-:-:S03]  /*0790*/  LEA.HI.X.SX32 R11, R7, UR11, 0x1, P0 ;  /* 0x0000000b070b7c11 */ /* 0x000fc600080f0eff */
[----:B------:R-:W3:Y:S04]  /*07a0*/  LDG.E.S8 R12, desc[UR8][R12.64] ;  /* 0x000000080c0c7981 */ /* 0x000ee8000c1e1300 */
[----:B------:R-:W4:Y:S01]  /*07b0*/  LDG.E.S8 R10, desc[UR8][R10.64] ;  /* 0x000000080a0a7981 */ /* 0x000f22000c1e1300 */
[----:B---3--:R-:W-:Y:S01]  /*07c0*/  IADD3 R8, PT, PT, R12, -0x30, RZ ;  /* 0xffffffd00c087810 */ /* 0x008fe20007ffe0ff */
[----:B----4-:R-:W-:-:S04]  /*07d0*/  VIADD R7, R10, 0x7fffffd0 ;  /* 0x7fffffd00a077836 */ /* 0x010fc80000000000 */
[----:B------:R-:W-:-:S04]  /*07e0*/  IMAD R7, R7, R8, RZ ;  /* 0x0000000807077224 */ /* 0x000fc800078e02ff */
[----:B--2---:R-:W-:-:S05]  /*07f0*/  IMAD R7, R7, 0x2, R14 ;  /* 0x0000000207077824 */ /* 0x004fca00078e020e */
[----:B------:R1:W-:Y:S01]  /*0800*/  STG.E desc[UR8][R2.64], R7 ;  /* 0x0000000702007986 */ /* 0x0003e2000c101908 */
[----:B------:R-:W-:Y:S05]  /*0810*/  BRA `(.L_x_12) ;  /* 0x0000000000287947 */ /* 0x000fea0003800000 */
.L_x_11:
[----:B------:R-:W-:-:S13]  /*0820*/  ISETP.NE.AND P0, PT, R9, R5, PT ;  /* 0x000000050900720c */ /* 0x000fda0003f05270 */
[----:B------:R-:W-:Y:S05]  /*0830*/  @P0 BRA `(.L_x_12) ;  /* 0x0000000000200947 */ /* 0x000fea0003800000 */
[----:B------:R-:W-:Y:S01]  /*0840*/  IMAD.IADD R7, R5, 0x1, R4 ;  /* 0x0000000105077824 */ /* 0x000fe200078e0204 */
[----:B------:R-:W2:Y:S04]  /*0850*/  LDG.E R8, desc[UR8][R2.64] ;  /* 0x0000000802087981 */ /* 0x000ea8000c1e1900 */
[----:B------:R-:W-:-:S04]  /*0860*/  IADD3 R10, P0, PT, R7, UR10, RZ ;  /* 0x0000000a070a7c10 */ /* 0x000fc8000ff1e0ff */
[----:B------:R-:W-:-:S05]  /*0870*/  LEA.HI.X.SX32 R11, R7, UR11, 0x1, P0 ;  /* 0x0000000b070b7c11 */ /* 0x000fca00080f0eff */
[----:B------:R-:W3:Y:S02]  /*0880*/  LDG.E.S8 R10, desc[UR8][R10.64] ;  /* 0x000000080a0a7981 */ /* 0x000ee4000c1e1300 */
[----:B---3--:R-:W-:-:S04]  /*0890*/  VIADD R7, R10, 0xffffffd0 ;  /* 0xffffffd00a077836 */ /* 0x008fc80000000000 */
[----:B--2---:R-:W-:-:S05]  /*08a0*/  IMAD R7, R7, R7, R8 ;  /* 0x0000000707077224 */ /* 0x004fca00078e0208 */
[----:B------:R2:W-:Y:S02]  /*08b0*/  STG.E desc[UR8][R2.64], R7 ;  /* 0x0000000702007986 */ /* 0x0005e4000c101908 */
.L_x_12:
[----:B------:R-:W-:Y:S05]  /*08c0*/  BSYNC.RECONVERGENT B1 ;  /* 0x0000000000017941 */ /* 0x000fea0003800200 */
.L_x_10:
[----:B------:R-:W-:Y:S01]  /*08d0*/  VIADD R15, R5, 0xffffffff ;  /* 0xffffffff050f7836 */ /* 0x000fe20000000000 */
[----:B------:R-:W-:Y:S01]  /*08e0*/  IADD3 R8, PT, PT, R9, 0x1, RZ ;  /* 0x0000000109087810 */ /* 0x000fe20007ffe0ff */
[----:B------:R-:W-:Y:S01]  /*08f0*/  BSSY.RECONVERGENT B1, `(.L_x_13) ;  /* 0x0000019000017945 */ /* 0x000fe20003800200 */
[----:B-12---:R-:W-:Y:S02]  /*0900*/  SHF.R.S32.HI R7, RZ, 0x1f, R5 ;  /* 0x0000001fff077819 */ /* 0x006fe40000011405 */
[----:B------:R-:W-:Y:S02]  /*0910*/  ISETP.GE.AND P0, PT, R8, R15, PT ;  /* 0x0000000f0800720c */ /* 0x000fe40003f06270 */
[--C-:B------:R-:W-:Y:S02]  /*0920*/  IADD3 R10, P1, P2, R5, UR10, R4.reuse ;  /* 0x0000000a050a7c10 */ /* 0x100fe4000fa3e004 */
[----:B------:R-:W-:Y:S02]  /*0930*/  SHF.R.S32.HI R13, RZ, 0x1f, R9 ;  /* 0x0000001fff0d7819 */ /* 0x000fe40000011409 */
[----:B------:R-:W-:-:S02]  /*0940*/  IADD3 R12, P3, P4, R9, UR10, R4 ;  /* 0x0000000a090c7c10 */ /* 0x000fc4000fc7e004 */
[--C-:B------:R-:W-:Y:S02]  /*0950*/  IADD3.X R11, PT, PT, R7, UR11, R6.reuse, P1, P2 ;  /* 0x0000000b070b7c10 */ /* 0x100fe40008fe4406 */
[----:B------:R-:W-:-:S03]  /*0960*/  IADD3.X R13, PT, PT, R13, UR11, R6, P3, P4 ;  /* 0x0000000b0d0d7c10 */ /* 0x000fc60009fe8406 */
[----:B------:R-:W-:Y:S06]  /*0970*/  @!P0 BRA `(.L_x_14) ;  /* 0x0000000000208947 */ /* 0x000fec0003800000 */
        /* <DEDUP_REMOVED lines=8> */
.L_x_14:
[----:B------:R-:W2:Y:S04]  /*0a00*/  LDG.E.S8 R8, desc[UR8][R10.64+-0x1] ;  /* 0xffffff080a087981 */ /* 0x000ea8000c1e1300 */
[----:B------:R-:W3:Y:S04]  /*0a10*/  LDG.E.S8 R7, desc[UR8][R12.64+0x1] ;  /* 0x000001080c077981 */ /* 0x000ee8000c1e1300 */
[----:B------:R-:W4:Y:S01]  /*0a20*/  LDG.E R14, desc[UR8][R2.64] ;  /* 0x00000008020e7981 */ /* 0x000f22000c1e1900 */
[----:B--2---:R-:W-:Y:S01]  /*0a30*/  IADD3 R8, PT, PT, R8, -0x30, RZ ;  /* 0xffffffd008087810 */ /* 0x004fe20007ffe0ff */
[----:B---3--:R-:W-:-:S04]  /*0a40*/  VIADD R7, R7, 0x7fffffd0 ;  /* 0x7fffffd007077836 */ /* 0x008fc80000000000 */
[----:B------:R-:W-:-:S04]  /*0a50*/  IMAD R7, R7, R8, RZ ;  /* 0x0000000807077224 */ /* 0x000fc800078e02ff */
[----:B----4-:R-:W-:-:S05]  /*0a60*/  IMAD R7, R7, 0x2, R14 ;  /* 0x0000000207077824 */ /* 0x010fca00078e020e */
[----:B------:R1:W-:Y:S02]  /*0a70*/  STG.E desc[UR8][R2.64], R7 ;  /* 0x0000000702007986 */ /* 0x0003e4000c101908 */
.L_x_15:
[----:B------:R-:W-:Y:S05]  /*0a80*/  BSYNC.RECONVERGENT B1 ;  /* 0x0000000000017941 */ /* 0x000fea0003800200 */
.L_x_13:
[----:B-12---:R-:W-:Y:S01]  /*0a90*/  VIADD R7, R9, 0x2 ;  /* 0x0000000209077836 */ /* 0x006fe20000000000 */
[----:B------:R-:W-:Y:S01]  /*0aa0*/  BSSY.RECONVERGENT B1, `(.L_x_16) ;  /* 0x0000014000017945 */ /* 0x000fe20003800200 */
[----:B------:R-:W-:-:S05]  /*0ab0*/  VIADD R8, R5, 0xfffffffe ;  /* 0xfffffffe05087836 */ /* 0x000fca0000000000 */
[----:B------:R-:W-:-:S13]  /*0ac0*/  ISETP.GE.AND P0, PT, R7, R8, PT ;  /* 0x000000080700720c */ /* 0x000fda0003f06270 */
[----:B------:R-:W-:Y:S05]  /*0ad0*/  @!P0 BRA `(.L_x_17) ;  /* 0x0000000000208947 */ /* 0x000fea0003800000 */
[----:B------:R-:W-:-:S13]  /*0ae0*/  ISETP.NE.AND P0, PT, R7, R8, PT ;  /* 0x000000080700720c */ /* 0x000fda0003f05270 */
[----:B------:R-:W-:Y:S05]  /*0af0*/  @P0 BRA `(.L_x_18) ;  /* 0x0000000000380947 */ /* 0x000fea0003800000 */
[----:B------:R-:W2:Y:S04]  /*0b00*/  LDG.E.S8 R7, desc[UR8][R12.64+0x2] ;  /* 0x000002080c077981 */ /* 0x000ea8000c1e1300 */
[----:B------:R-:W3:Y:S01]  /*0b10*/  LDG.E R8, desc[UR8][R2.64] ;  /* 0x0000000802087981 */ /* 0x000ee2000c1e1900 */
[----:B--2---:R-:W-:-:S05]  /*0b20*/  IADD3 R7, PT, PT, R7, -0x30, RZ ;  /* 0xffffffd007077810 */ /* 0x004fca0007ffe0ff */
[----:B---3--:R-:W-:-:S05]  /*0b30*/  IMAD R7, R7, R7, R8 ;  /* 0x0000000707077224 */ /* 0x008fca00078e0208 */
[----:B------:R2:W-:Y:S01]  /*0b40*/  STG.E desc[UR8][R2.64], R7 ;  /* 0x0000000702007986 */ /* 0x0005e2000c101908 */
[----:B------:R-:W-:Y:S05]  /*0b50*/  BRA `(.L_x_18) ;  /* 0x0000000000207947 */ /* 0x000fea0003800000 */
.L_x_17:
[----:B------:R-:W2:Y:S04]  /*0b60*/  LDG.E.S8 R7, desc[UR8][R12.64+0x2] ;  /* 0x000002080c077981 */ /* 0x000ea8000c1e1300 */
[----:B------:R-:W3:Y:S04]  /*0b70*/  LDG.E.S8 R8, desc[UR8][R10.64+-0x2] ;  /* 0xfffffe080a087981 */ /* 0x000ee8000c1e1300 */
[----:B------:R-:W4:Y:S01]  /*0b80*/  LDG.E R14, desc[UR8][R2.64] ;  /* 0x00000008020e7981 */ /* 0x000f22000c1e1900 */
[----:B--2---:R-:W-:Y:S02]  /*0b90*/  VIADD R7, R7, 0x7fffffd0 ;  /* 0x7fffffd007077836 */ /* 0x004fe40000000000 */
[----:B---3--:R-:W-:-:S04]  /*0ba0*/  VIADD R8, R8, 0xffffffd0 ;  /* 0xffffffd008087836 */ /* 0x008fc80000000000 */
[----:B------:R-:W-:-:S04]  /*0bb0*/  IMAD R7, R7, R8, RZ ;  /* 0x0000000807077224 */ /* 0x000fc800078e02ff */
[----:B----4-:R-:W-:-:S05]  /*0bc0*/  IMAD R7, R7, 0x2, R14 ;  /* 0x0000000207077824 */ /* 0x010fca00078e020e */
[----:B------:R1:W-:Y:S02]  /*0bd0*/  STG.E desc[UR8][R2.64], R7 ;  /* 0x0000000702007986 */ /* 0x0003e4000c101908 */
.L_x_18:
[----:B------:R-:W-:Y:S05]  /*0be0*/  BSYNC.RECONVERGENT B1 ;  /* 0x0000000000017941 */ /* 0x000fea0003800200 */
.L_x_16:
[----:B------:R-:W-:Y:S01]  /*0bf0*/  VIADD R15, R5, 0xfffffffd ;  /* 0xfffffffd050f7836 */ /* 0x000fe20000000000 */
[----:B------:R-:W-:Y:S01]  /*0c00*/  IADD3 R14, PT, PT, R9, 0x3, RZ ;  /* 0x00000003090e7810 */ /* 0x000fe20007ffe0ff */
[----:B------:R-:W-:Y:S03]  /*0c10*/  BSSY.RECONVERGENT B1, `(.L_x_19) ;  /* 0x0000013000017945 */ /* 0x000fe60003800200 */
[----:B------:R-:W-:-:S13]  /*0c20*/  ISETP.GE.AND P0, PT, R14, R15, PT ;  /* 0x0000000f0e00720c */ /* 0x000fda0003f06270 */
[----:B------:R-:W-:Y:S05]  /*0c30*/  @!P0 BRA `(.L_x_20) ;  /* 0x0000000000208947 */ /* 0x000fea0003800000 */
[----:B------:R-:W-:-:S13]  /*0c40*/  ISETP.NE.AND P0, PT, R14, R15, PT ;  /* 0x0000000f0e00720c */ /* 0x000fda0003f05270 */
[----:B------:R-:W-:Y:S05]  /*0c50*/  @P0 BRA `(.L_x_21) ;  /* 0x0000000000380947 */ /* 0x000fea0003800000 */
[----:B------:R-:W1:Y:S04]  /*0c60*/  LDG.E.S8 R12, desc[UR8][R12.64+0x3] ;  /* 0x000003080c0c7981 */ /* 0x000e68000c1e1300 */
[----:B------:R-:W3:Y:S01]  /*0c70*/  LDG.E R8, desc[UR8][R2.64] ;  /* 0x0000000802087981 */ /* 0x000ee2000c1e1900 */
[----:B-12---:R-:W-:-:S04]  /*0c80*/  VIADD R7, R12, 0xffffffd0 ;  /* 0xffffffd00c077836 */ /* 0x006fc80000000000 */
[----:B---3--:R-:W-:-:S05]  /*0c90*/  IMAD R7, R7, R7, R8 ;  /* 0x0000000707077224 */ /* 0x008fca00078e0208 */
[----:B------:R3:W-:Y:S01]  /*0ca0*/  STG.E desc[UR8][R2.64], R7 ;  /* 0x0000000702007986 */ /* 0x0007e2000c101908 */
[----:B------:R-:W-:Y:S05]  /*0cb0*/  BRA `(.L_x_21) ;  /* 0x0000000000207947 */ /* 0x000fea0003800000 */
.L_x_20:
[----:B------:R-:W3:Y:S04]  /*0cc0*/  LDG.E.S8 R10, desc[UR8][R10.64+-0x3] ;  /* 0xfffffd080a0a7981 */ /* 0x000ee8000c1e1300 */
[----:B------:R-:W1:Y:S04]  /*0cd0*/  LDG.E.S8 R12, desc[UR8][R12.64+0x3] ;  /* 0x000003080c0c7981 */ /* 0x000e68000c1e1300 */
[----:B------:R-:W4:Y:S01]  /*0ce0*/  LDG.E R16, desc[UR8][R2.64] ;  /* 0x0000000802107981 */ /* 0x000f22000c1e1900 */
[----:B---3--:R-:W-:Y:S01]  /*0cf0*/  IADD3 R8, PT, PT, R10, -0x30, RZ ;  /* 0xffffffd00a087810 */ /* 0x008fe20007ffe0ff */
[----:B-12---:R-:W-:-:S04]  /*0d00*/  VIADD R7, R12, 0x7fffffd0 ;  /* 0x7fffffd00c077836 */ /* 0x006fc80000000000 */
[----:B------:R-:W-:-:S04]  /*0d10*/  IMAD R7, R7, R8, RZ ;  /* 0x0000000807077224 */ /* 0x000fc800078e02ff */
[----:B----4-:R-:W-:-:S05]  /*0d20*/  IMAD R7, R7, 0x2, R16 ;  /* 0x0000000207077824 */ /* 0x010fca00078e0210 */
[----:B------:R1:W-:Y:S02]  /*0d30*/  STG.E desc[UR8][R2.64], R7 ;  /* 0x0000000702007986 */ /* 0x0003e4000c101908 */
.L_x_21:
[----:B------:R-:W-:Y:S05]  /*0d40*/  BSYNC.RECONVERGENT B1 ;  /* 0x0000000000017941 */ /* 0x000fea0003800200 */
.L_x_19:
[----:B------:R-:W-:Y:S02]  /*0d50*/  VIADD R9, R9, 0x4 ;  /* 0x0000000409097836 */ /* 0x000fe40000000000 */
[----:B------:R-:W-:-:S03]  /*0d60*/  VIADD R5, R5, 0xfffffffc ;  /* 0xfffffffc05057836 */ /* 0x000fc60000000000 */
[----:B------:R-:W-:Y:S02]  /*0d70*/  ISETP.NE.AND P0, PT, R9, R0, PT ;  /* 0x000000000900720c */ /* 0x000fe40003f05270 */
[----:B------:R-:W-:Y:S02]  /*0d80*/  ISETP.LT.AND P1, PT, R14, R5, PT ;  /* 0x000000050e00720c */ /* 0x000fe40003f21270 */
[----:B------:R-:W-:-:S13]  /*0d90*/  ISETP.NE.AND P0, PT, R15, RZ, P0 ;  /* 0x000000ff0f00720c */ /* 0x000fda0000705270 */
[----:B------:R-:W-:Y:S05]  /*0da0*/  @P0 BRA P1, `(.L_x_22) ;  /* 0xfffffff800540947 */ /* 0x000fea000083ffff */
.L_x_3:
[----:B------:R-:W-:Y:S05]  /*0db0*/  BSYNC.RECONVERGENT B0 ;  /* 0x0000000000007941 */ /* 0x000fea0003800200 */
.L_x_2:
[----:B------:R-:W4:Y:S01]  /*0dc0*/  LDCU.64 UR4, c[0x0][0x388] ;  /* 0x00007100ff0477ac */ /* 0x000f220008000a00 */
[----:B------:R-:W-:Y:S01]  /*0dd0*/  IMAD.MOV.U32 R5, RZ, RZ, 0x1 ;  /* 0x00000001ff057424 */ /* 0x000fe200078e00ff */
[----:B----4-:R-:W-:-:S04]  /*0de0*/  UIADD3 UR6, UP0, UPT, UR4, 0x53000000, URZ ;  /* 0x5300000004067890 */ /* 0x010fc8000ff1e0ff */
[----:B------:R-:W-:Y:S02]  /*0df0*/  UIADD3.X UR4, UPT, UPT, URZ, UR5, URZ, UP0, !UPT ;  /* 0x00000005ff047290 */ /* 0x000fe400087fe4ff */
[----:B0123--:R-:W-:-:S04]  /*0e00*/  MOV R2, UR6 ;  /* 0x0000000600027c02 */ /* 0x00ffc80008000f00 */
[----:B------:R-:W-:-:S05]  /*0e10*/  IMAD.U32 R3, RZ, RZ, UR4 ;  /* 0x00000004ff037e24 */ /* 0x000fca000f8e00ff */
[----:B------:R-:W-:Y:S01]  /*0e20*/  STG.E desc[UR8][R2.64+0x724dfc], R5 ;  /* 0x724dfc0502007986 */ /* 0x000fe2000c101908 */
[----:B------:R-:W-:Y:S05]  /*0e30*/  EXIT ;  /* 0x000000000000794d */ /* 0x000fea0003800000 */
.L_x_23:
[----:B------:R-:W-:-:S00]  /*0e40*/  BRA `(.L_x_23) ;  /* 0xfffffffc00fc7947 */ /* 0x000fc0000383ffff */
[----:B------:R-:W-:-:S00]  /*0e50*/  NOP ;  /* 0x0000000000007918 */ /* 0x000fc00000000000 */
        /* <DEDUP_REMOVED lines=10> */
.L_x_24:


//--------------------- .nv.shared.reserved.0     --------------------------
	.section	.nv.shared.reserved.0,"aw",@nobits
	.weak		__nv_reservedSMEM_offset_0_alias
	.size		__nv_reservedSMEM_offset_0_alias, 0, 64
	.other		__nv_reservedSMEM_offset_0_alias,@"STO_CUDA_RESERVED_SHARED STV_DEFAULT"
__nv_reservedSMEM_offset_0_alias:
	.zero		0
	.zero		64


//--------------------- .nv.constant0._Z6squarePcPj --------------------------
	.section	.nv.constant0._Z6squarePcPj,"a",@progbits
	.sectionflags	@""
	.align	4
.nv.constant0._Z6squarePcPj:
	.zero		912


//--------------------- SYMBOLS --------------------------

	.type		.nv.reservedSmem.offset0,@object
	.size		.nv.reservedSmem.offset0,0x4
